//
// Generated by NVIDIA NVVM Compiler
//
// Compiler Build ID: CL-36424714
// Cuda compilation tools, release 13.0, V13.0.88
// Based on NVVM 20.0.0
//

.version 9.0
.target sm_100
.address_size 64

	// .globl	_Z9matrixMulPiS_S_iiii

.visible .entry _Z9matrixMulPiS_S_iiii(
	.param .u64 .ptr .align 1 _Z9matrixMulPiS_S_iiii_param_0,
	.param .u64 .ptr .align 1 _Z9matrixMulPiS_S_iiii_param_1,
	.param .u64 .ptr .align 1 _Z9matrixMulPiS_S_iiii_param_2,
	.param .u32 _Z9matrixMulPiS_S_iiii_param_3,
	.param .u32 _Z9matrixMulPiS_S_iiii_param_4,
	.param .u32 _Z9matrixMulPiS_S_iiii_param_5,
	.param .u32 _Z9matrixMulPiS_S_iiii_param_6
)
{
	.reg .pred 	%p<13>;
	.reg .b32 	%r<134>;
	.reg .b64 	%rd<96>;

	ld.param.u64 	%rd10, [_Z9matrixMulPiS_S_iiii_param_0];
	ld.param.u64 	%rd11, [_Z9matrixMulPiS_S_iiii_param_1];
	ld.param.u64 	%rd12, [_Z9matrixMulPiS_S_iiii_param_2];
	ld.param.u32 	%r51, [_Z9matrixMulPiS_S_iiii_param_3];
	ld.param.u32 	%r49, [_Z9matrixMulPiS_S_iiii_param_5];
	ld.param.u32 	%r50, [_Z9matrixMulPiS_S_iiii_param_6];
	cvta.to.global.u64 	%rd1, %rd11;
	cvta.to.global.u64 	%rd2, %rd10;
	cvta.to.global.u64 	%rd3, %rd12;
	mov.u32 	%r52, %ctaid.x;
	mov.u32 	%r1, %ntid.x;
	mov.u32 	%r53, %tid.x;
	mad.lo.s32 	%r116, %r52, %r1, %r53;
	mul.lo.s32 	%r3, %r50, %r51;
	setp.ge.s32 	%p1, %r116, %r3;
	@%p1 bra 	$L__BB0_16;
	setp.gt.s32 	%p2, %r49, 0;
	mov.u32 	%r54, %nctaid.x;
	mul.lo.s32 	%r4, %r1, %r54;
	@%p2 bra 	$L__BB0_2;
	bra.uni 	$L__BB0_15;
$L__BB0_2:
	and.b32  	%r5, %r49, 7;
	and.b32  	%r6, %r49, 2147483640;
	neg.s32 	%r7, %r6;
	shl.b32 	%r8, %r50, 3;
	shl.b32 	%r9, %r50, 2;
	mul.lo.s32 	%r10, %r50, 5;
$L__BB0_3:
	setp.lt.u32 	%p4, %r49, 8;
	div.s32 	%r59, %r116, %r50;
	mul.lo.s32 	%r60, %r59, %r50;
	sub.s32 	%r61, %r116, %r60;
	cvt.s64.s32 	%rd18, %r60;
	cvt.s64.s32 	%rd4, %r61;
	add.s64 	%rd19, %rd18, %rd4;
	shl.b64 	%rd20, %rd19, 2;
	add.s64 	%rd5, %rd3, %rd20;
	mov.b32 	%r127, 0;
	st.global.u32 	[%rd5], %r127;
	mul.lo.s32 	%r62, %r59, %r49;
	cvt.s64.s32 	%rd6, %r62;
	mov.u32 	%r130, %r127;
	@%p4 bra 	$L__BB0_6;
	mul.lo.s32 	%r122, %r50, 3;
	mul.lo.s32 	%r119, %r50, 6;
	shl.b32 	%r123, %r50, 1;
	mul.lo.s32 	%r118, %r50, 7;
	shl.b64 	%rd21, %rd6, 2;
	add.s64 	%rd22, %rd2, %rd21;
	add.s64 	%rd95, %rd22, 16;
	mov.b32 	%r117, 0;
	mov.u32 	%r120, %r10;
	mov.u32 	%r121, %r9;
	mov.u32 	%r124, %r50;
	mov.u32 	%r125, %r7;
	mov.u32 	%r127, %r117;
$L__BB0_5:
	.pragma "nounroll";
	ld.global.u32 	%r64, [%rd95+-16];
	cvt.s64.s32 	%rd23, %r117;
	add.s64 	%rd24, %rd23, %rd4;
	shl.b64 	%rd25, %rd24, 2;
	add.s64 	%rd26, %rd1, %rd25;
	ld.global.u32 	%r65, [%rd26];
	mad.lo.s32 	%r66, %r65, %r64, %r127;
	st.global.u32 	[%rd5], %r66;
	ld.global.u32 	%r67, [%rd95+-12];
	cvt.s64.s32 	%rd27, %r124;
	add.s64 	%rd28, %rd27, %rd4;
	shl.b64 	%rd29, %rd28, 2;
	add.s64 	%rd30, %rd1, %rd29;
	ld.global.u32 	%r68, [%rd30];
	mad.lo.s32 	%r69, %r68, %r67, %r66;
	st.global.u32 	[%rd5], %r69;
	ld.global.u32 	%r70, [%rd95+-8];
	cvt.s64.s32 	%rd31, %r123;
	add.s64 	%rd32, %rd31, %rd4;
	shl.b64 	%rd33, %rd32, 2;
	add.s64 	%rd34, %rd1, %rd33;
	ld.global.u32 	%r71, [%rd34];
	mad.lo.s32 	%r72, %r71, %r70, %r69;
	st.global.u32 	[%rd5], %r72;
	ld.global.u32 	%r73, [%rd95+-4];
	cvt.s64.s32 	%rd35, %r122;
	add.s64 	%rd36, %rd35, %rd4;
	shl.b64 	%rd37, %rd36, 2;
	add.s64 	%rd38, %rd1, %rd37;
	ld.global.u32 	%r74, [%rd38];
	mad.lo.s32 	%r75, %r74, %r73, %r72;
	st.global.u32 	[%rd5], %r75;
	ld.global.u32 	%r76, [%rd95];
	cvt.s64.s32 	%rd39, %r121;
	add.s64 	%rd40, %rd39, %rd4;
	shl.b64 	%rd41, %rd40, 2;
	add.s64 	%rd42, %rd1, %rd41;
	ld.global.u32 	%r77, [%rd42];
	mad.lo.s32 	%r78, %r77, %r76, %r75;
	st.global.u32 	[%rd5], %r78;
	ld.global.u32 	%r79, [%rd95+4];
	cvt.s64.s32 	%rd43, %r120;
	add.s64 	%rd44, %rd43, %rd4;
	shl.b64 	%rd45, %rd44, 2;
	add.s64 	%rd46, %rd1, %rd45;
	ld.global.u32 	%r80, [%rd46];
	mad.lo.s32 	%r81, %r80, %r79, %r78;
	st.global.u32 	[%rd5], %r81;
	ld.global.u32 	%r82, [%rd95+8];
	cvt.s64.s32 	%rd47, %r119;
	add.s64 	%rd48, %rd47, %rd4;
	shl.b64 	%rd49, %rd48, 2;
	add.s64 	%rd50, %rd1, %rd49;
	ld.global.u32 	%r83, [%rd50];
	mad.lo.s32 	%r84, %r83, %r82, %r81;
	st.global.u32 	[%rd5], %r84;
	ld.global.u32 	%r85, [%rd95+12];
	cvt.s64.s32 	%rd51, %r118;
	add.s64 	%rd52, %rd51, %rd4;
	shl.b64 	%rd53, %rd52, 2;
	add.s64 	%rd54, %rd1, %rd53;
	ld.global.u32 	%r86, [%rd54];
	mad.lo.s32 	%r127, %r86, %r85, %r84;
	st.global.u32 	[%rd5], %r127;
	add.s32 	%r125, %r125, 8;
	add.s32 	%r124, %r124, %r8;
	add.s32 	%r123, %r123, %r8;
	add.s32 	%r122, %r122, %r8;
	add.s32 	%r121, %r121, %r8;
	add.s32 	%r120, %r120, %r8;
	add.s32 	%r119, %r119, %r8;
	add.s32 	%r118, %r118, %r8;
	add.s32 	%r117, %r117, %r8;
	add.s64 	%rd95, %rd95, 32;
	setp.ne.s32 	%p5, %r125, 0;
	mov.u32 	%r130, %r6;
	@%p5 bra 	$L__BB0_5;
$L__BB0_6:
	setp.eq.s32 	%p6, %r5, 0;
	@%p6 bra 	$L__BB0_14;
	add.s32 	%r87, %r5, -1;
	setp.lt.u32 	%p7, %r87, 3;
	@%p7 bra 	$L__BB0_9;
	cvt.u64.u32 	%rd55, %r130;
	add.s64 	%rd56, %rd55, %rd6;
	shl.b64 	%rd57, %rd56, 2;
	add.s64 	%rd58, %rd2, %rd57;
	ld.global.u32 	%r88, [%rd58];
	mul.lo.s32 	%r89, %r130, %r50;
	cvt.s64.s32 	%rd59, %r89;
	add.s64 	%rd60, %rd59, %rd4;
	shl.b64 	%rd61, %rd60, 2;
	add.s64 	%rd62, %rd1, %rd61;
	ld.global.u32 	%r90, [%rd62];
	mad.lo.s32 	%r91, %r90, %r88, %r127;
	st.global.u32 	[%rd5], %r91;
	ld.global.u32 	%r92, [%rd58+4];
	add.s32 	%r93, %r89, %r50;
	cvt.s64.s32 	%rd63, %r93;
	add.s64 	%rd64, %rd63, %rd4;
	shl.b64 	%rd65, %rd64, 2;
	add.s64 	%rd66, %rd1, %rd65;
	ld.global.u32 	%r94, [%rd66];
	mad.lo.s32 	%r95, %r94, %r92, %r91;
	st.global.u32 	[%rd5], %r95;
	ld.global.u32 	%r96, [%rd58+8];
	add.s32 	%r97, %r93, %r50;
	cvt.s64.s32 	%rd67, %r97;
	add.s64 	%rd68, %rd67, %rd4;
	shl.b64 	%rd69, %rd68, 2;
	add.s64 	%rd70, %rd1, %rd69;
	ld.global.u32 	%r98, [%rd70];
	mad.lo.s32 	%r99, %r98, %r96, %r95;
	st.global.u32 	[%rd5], %r99;
	ld.global.u32 	%r100, [%rd58+12];
	add.s32 	%r101, %r97, %r50;
	cvt.s64.s32 	%rd71, %r101;
	add.s64 	%rd72, %rd71, %rd4;
	shl.b64 	%rd73, %rd72, 2;
	add.s64 	%rd74, %rd1, %rd73;
	ld.global.u32 	%r102, [%rd74];
	mad.lo.s32 	%r127, %r102, %r100, %r99;
	st.global.u32 	[%rd5], %r127;
	add.s32 	%r130, %r130, 4;
$L__BB0_9:
	and.b32  	%r103, %r49, 3;
	setp.eq.s32 	%p8, %r103, 0;
	@%p8 bra 	$L__BB0_14;
	setp.eq.s32 	%p9, %r103, 1;
	@%p9 bra 	$L__BB0_12;
	cvt.u64.u32 	%rd75, %r130;
	add.s64 	%rd76, %rd75, %rd6;
	shl.b64 	%rd77, %rd76, 2;
	add.s64 	%rd78, %rd2, %rd77;
	ld.global.u32 	%r104, [%rd78];
	mul.lo.s32 	%r105, %r130, %r50;
	cvt.s64.s32 	%rd79, %r105;
	add.s64 	%rd80, %rd79, %rd4;
	shl.b64 	%rd81, %rd80, 2;
	add.s64 	%rd82, %rd1, %rd81;
	ld.global.u32 	%r106, [%rd82];
	mad.lo.s32 	%r107, %r106, %r104, %r127;
	st.global.u32 	[%rd5], %r107;
	ld.global.u32 	%r108, [%rd78+4];
	add.s32 	%r109, %r105, %r50;
	cvt.s64.s32 	%rd83, %r109;
	add.s64 	%rd84, %rd83, %rd4;
	shl.b64 	%rd85, %rd84, 2;
	add.s64 	%rd86, %rd1, %rd85;
	ld.global.u32 	%r110, [%rd86];
	mad.lo.s32 	%r127, %r110, %r108, %r107;
	st.global.u32 	[%rd5], %r127;
	add.s32 	%r130, %r130, 2;
$L__BB0_12:
	and.b32  	%r111, %r49, 1;
	setp.eq.b32 	%p10, %r111, 1;
	not.pred 	%p11, %p10;
	@%p11 bra 	$L__BB0_14;
	cvt.u64.u32 	%rd87, %r130;
	add.s64 	%rd88, %rd87, %rd6;
	shl.b64 	%rd89, %rd88, 2;
	add.s64 	%rd90, %rd2, %rd89;
	ld.global.u32 	%r112, [%rd90];
	mul.lo.s32 	%r113, %r130, %r50;
	cvt.s64.s32 	%rd91, %r113;
	add.s64 	%rd92, %rd91, %rd4;
	shl.b64 	%rd93, %rd92, 2;
	add.s64 	%rd94, %rd1, %rd93;
	ld.global.u32 	%r114, [%rd94];
	mad.lo.s32 	%r115, %r114, %r112, %r127;
	st.global.u32 	[%rd5], %r115;
$L__BB0_14:
	add.s32 	%r116, %r116, %r4;
	setp.lt.s32 	%p12, %r116, %r3;
	@%p12 bra 	$L__BB0_3;
	bra.uni 	$L__BB0_16;
$L__BB0_15:
	rem.s32 	%r55, %r116, %r50;
	sub.s32 	%r56, %r116, %r55;
	cvt.s64.s32 	%rd13, %r56;
	cvt.s64.s32 	%rd14, %r55;
	add.s64 	%rd15, %rd13, %rd14;
	shl.b64 	%rd16, %rd15, 2;
	add.s64 	%rd17, %rd3, %rd16;
	mov.b32 	%r57, 0;
	st.global.u32 	[%rd17], %r57;
	add.s32 	%r116, %r116, %r4;
	setp.lt.s32 	%p3, %r116, %r3;
	@%p3 bra 	$L__BB0_15;
$L__BB0_16:
	ret;

}


// ===== COMPILED SASS (sm_100) =====

	.target	sm_100

	.elftype	@"ET_EXEC"


//--------------------- .note.nv.tkinfo           --------------------------
	.section	.note.nv.tkinfo,"",@"SHT_NOTE"
	.sectionflags	@"SHF_NOTE_NV_TKINFO"
	.tkinfo
        /*0018*/ 	.word	0x00000002
        /*0030*/ 	.string	""
        /*0030*/ 	.string	"ptxas"
        /*0030*/ 	.string	"Cuda compilation tools, release 13.0, V13.0.88"
        /*0030*/ 	.string	"Build cuda_13.0.r13.0/compiler.36424714_0"
        /*0030*/ 	.string	"-arch sm_100 -m 64 "



//--------------------- .note.nv.cuinfo           --------------------------
	.section	.note.nv.cuinfo,"",@"SHT_NOTE"
	.sectionflags	@"SHF_NOTE_NV_CUINFO"
        /*0018*/ 	.short	0x0002
        /*001a*/ 	.short	0x0064
        /*001c*/ 	.short	0x0082
	.zero		2


//--------------------- .nv.info                  --------------------------
	.section	.nv.info,"",@"SHT_CUDA_INFO"
	.align	4


	//----- nvinfo : EIATTR_REGCOUNT
	.align		4
        /*0000*/ 	.byte	0x04, 0x2f
        /*0002*/ 	.short	(.L_1 - .L_0)
	.align		4
.L_0:
        /*0004*/ 	.word	index@(_Z9matrixMulPiS_S_iiii)
        /*0008*/ 	.word	0x00000020


	//----- nvinfo : EIATTR_FRAME_SIZE
	.align		4
.L_1:
        /*000c*/ 	.byte	0x04, 0x11
        /*000e*/ 	.short	(.L_3 - .L_2)
	.align		4
.L_2:
        /*0010*/ 	.word	index@(_Z9matrixMulPiS_S_iiii)
        /*0014*/ 	.word	0x00000000


	//----- nvinfo : EIATTR_MIN_STACK_SIZE
	.align		4
.L_3:
        /*0018*/ 	.byte	0x04, 0x12
        /*001a*/ 	.short	(.L_5 - .L_4)
	.align		4
.L_4:
        /*001c*/ 	.word	index@(_Z9matrixMulPiS_S_iiii)
        /*0020*/ 	.word	0x00000000
.L_5:


//--------------------- .nv.compat                --------------------------
	.section	.nv.compat,"",@"SHT_CUDA_COMPAT_INFO"
	.align	4
        /*0000*/ 	.byte	0x02, 0x09, 0x00, 0x00, 0x02, 0x02, 0x01, 0x00, 0x02, 0x05, 0x05, 0x00, 0x03, 0x07, 0x01, 0x01
        /*0010*/ 	.byte	0x02, 0x03, 0x00, 0x00, 0x02, 0x06, 0x01, 0x00, 0x04, 0x0b, 0x08, 0x00, 0x09, 0x00, 0x00, 0x00
        /*0020*/ 	.byte	0x00, 0x00, 0x00, 0x00


//--------------------- .nv.info._Z9matrixMulPiS_S_iiii --------------------------
	.section	.nv.info._Z9matrixMulPiS_S_iiii,"",@"SHT_CUDA_INFO"
	.sectionflags	@""
	.align	4


	//----- nvinfo : EIATTR_CUDA_API_VERSION
	.align		4
        /*0000*/ 	.byte	0x04, 0x37
        /*0002*/ 	.short	(.L_7 - .L_6)
.L_6:
        /*0004*/ 	.word	0x00000082


	//----- nvinfo : EIATTR_KPARAM_INFO
	.align		4
.L_7:
        /*0008*/ 	.byte	0x04, 0x17
        /*000a*/ 	.short	(.L_9 - .L_8)
.L_8:
        /*000c*/ 	.word	0x00000000
        /*0010*/ 	.short	0x0006
        /*0012*/ 	.short	0x0024
        /*0014*/ 	.byte	0x00, 0xf0, 0x11, 0x00


	//----- nvinfo : EIATTR_KPARAM_INFO
	.align		4
.L_9:
        /*0018*/ 	.byte	0x04, 0x17
        /*001a*/ 	.short	(.L_11 - .L_10)
.L_10:
        /*001c*/ 	.word	0x00000000
        /*0020*/ 	.short	0x0005
        /*0022*/ 	.short	0x0020
        /*0024*/ 	.byte	0x00, 0xf0, 0x11, 0x00


	//----- nvinfo : EIATTR_KPARAM_INFO
	.align		4
.L_11:
        /*0028*/ 	.byte	0x04, 0x17
        /*002a*/ 	.short	(.L_13 - .L_12)
.L_12:
        /*002c*/ 	.word	0x00000000
        /*0030*/ 	.short	0x0004
        /*0032*/ 	.short	0x001c
        /*0034*/ 	.byte	0x00, 0xf0, 0x11, 0x00


	//----- nvinfo : EIATTR_KPARAM_INFO
	.align		4
.L_13:
        /*0038*/ 	.byte	0x04, 0x17
        /*003a*/ 	.short	(.L_15 - .L_14)
.L_14:
        /*003c*/ 	.word	0x00000000
        /*0040*/ 	.short	0x0003
        /*0042*/ 	.short	0x0018
        /*0044*/ 	.byte	0x00, 0xf0, 0x11, 0x00


	//----- nvinfo : EIATTR_KPARAM_INFO
	.align		4
.L_15:
        /*0048*/ 	.byte	0x04, 0x17
        /*004a*/ 	.short	(.L_17 - .L_16)
.L_16:
        /*004c*/ 	.word	0x00000000
        /*0050*/ 	.short	0x0002
        /*0052*/ 	.short	0x0010
        /*0054*/ 	.byte	0x00, 0xf5, 0x21, 0x00


	//----- nvinfo : EIATTR_KPARAM_INFO
	.align		4
.L_17:
        /*0058*/ 	.byte	0x04, 0x17
        /*005a*/ 	.short	(.L_19 - .L_18)
.L_18:
        /*005c*/ 	.word	0x00000000
        /*0060*/ 	.short	0x0001
        /*0062*/ 	.short	0x0008
        /*0064*/ 	.byte	0x00, 0xf5, 0x21, 0x00


	//----- nvinfo : EIATTR_KPARAM_INFO
	.align		4
.L_19:
        /*0068*/ 	.byte	0x04, 0x17
        /*006a*/ 	.short	(.L_21 - .L_20)
.L_20:
        /*006c*/ 	.word	0x00000000
        /*0070*/ 	.short	0x0000
        /*0072*/ 	.short	0x0000
        /*0074*/ 	.byte	0x00, 0xf5, 0x21, 0x00


	//----- nvinfo : EIATTR_SPARSE_MMA_MASK
	.align		4
.L_21:
        /*0078*/ 	.byte	0x03, 0x50
        /*007a*/ 	.short	0x0000


	//----- nvinfo : EIATTR_MAXREG_COUNT
	.align		4
        /*007c*/ 	.byte	0x03, 0x1b
        /*007e*/ 	.short	0x00ff


	//----- nvinfo : EIATTR_MERCURY_ISA_VERSION
	.align		4
        /*0080*/ 	.byte	0x03, 0x5f
        /*0082*/ 	.short	0x0101


	//----- nvinfo : EIATTR_VRC_CTA_INIT_COUNT
	.align		4
        /*0084*/ 	.byte	0x02, 0x4a
	.zero		1
	.zero		1


	//----- nvinfo : EIATTR_EXIT_INSTR_OFFSETS
	.align		4
        /*0088*/ 	.byte	0x04, 0x1c
        /*008a*/ 	.short	(.L_23 - .L_22)


	//   ....[0]....
.L_22:
        /*008c*/ 	.word	0x00000090


	//   ....[1]....
        /*0090*/ 	.word	0x00000330


	//   ....[2]....
        /*0094*/ 	.word	0x00001250


	//----- nvinfo : EIATTR_CRS_STACK_SIZE
	.align		4
.L_23:
        /*0098*/ 	.byte	0x04, 0x1e
        /*009a*/ 	.short	(.L_25 - .L_24)
.L_24:
        /*009c*/ 	.word	0x00000000


	//----- nvinfo : EIATTR_CBANK_PARAM_SIZE
	.align		4
.L_25:
        /*00a0*/ 	.byte	0x03, 0x19
        /*00a2*/ 	.short	0x0028


	//----- nvinfo : EIATTR_PARAM_CBANK
	.align		4
        /*00a4*/ 	.byte	0x04, 0x0a
        /*00a6*/ 	.short	(.L_27 - .L_26)
	.align		4
.L_26:
        /*00a8*/ 	.word	index@(.nv.constant0._Z9matrixMulPiS_S_iiii)
        /*00ac*/ 	.short	0x0380
        /*00ae*/ 	.short	0x0028


	//----- nvinfo : EIATTR_SW_WAR
	.align		4
.L_27:
        /*00b0*/ 	.byte	0x04, 0x36
        /*00b2*/ 	.short	(.L_29 - .L_28)
.L_28:
        /*00b4*/ 	.word	0x00000008
.L_29:


//--------------------- .nv.callgraph             --------------------------
	.section	.nv.callgraph,"",@"SHT_CUDA_CALLGRAPH"
	.align	4
	.sectionentsize	8
	.align		4
        /*0000*/ 	.word	0x00000000
	.align		4
        /*0004*/ 	.word	0xffffffff
	.align		4
        /*0008*/ 	.word	0x00000000
	.align		4
        /*000c*/ 	.word	0xfffffffe
	.align		4
        /*0010*/ 	.word	0x00000000
	.align		4
        /*0014*/ 	.word	0xfffffffd
	.align		4
        /*0018*/ 	.word	0x00000000
	.align		4
        /*001c*/ 	.word	0xfffffffc


//--------------------- .text._Z9matrixMulPiS_S_iiii --------------------------
	.section	.text._Z9matrixMulPiS_S_iiii,"ax",@progbits
	.align	128
        .global         _Z9matrixMulPiS_S_iiii
        .type           _Z9matrixMulPiS_S_iiii,@function
        .size           _Z9matrixMulPiS_S_iiii,(.L_x_9 - _Z9matrixMulPiS_S_iiii)
        .other          _Z9matrixMulPiS_S_iiii,@"STO_CUDA_ENTRY STV_DEFAULT"
_Z9matrixMulPiS_S_iiii:
.text._Z9matrixMulPiS_S_iiii:
[----:B------:R-:W-:Y:S01]  /*0000*/  LDC R1, c[0x0][0x37c] ;  /* 0x0000df00ff017b82 */ /* 0x000fe20000000800 */
[----:B------:R-:W0:Y:S07]  /*0010*/  S2R R3, SR_TID.X ;  /* 0x0000000000037919 */ /* 0x000e2e0000002100 */
[----:B------:R-:W0:Y:S01]  /*0020*/  S2UR UR4, SR_CTAID.X ;  /* 0x00000000000479c3 */ /* 0x000e220000002500 */
[----:B------:R-:W1:Y:S07]  /*0030*/  LDCU UR5, c[0x0][0x398] ;  /* 0x00007300ff0577ac */ /* 0x000e6e0008000800 */
[----:B------:R-:W0:Y:S08]  /*0040*/  LDC R2, c[0x0][0x360] ;  /* 0x0000d800ff027b82 */ /* 0x000e300000000800 */
[----:B------:R-:W1:Y:S01]  /*0050*/  LDC R10, c[0x0][0x3a4] ;  /* 0x0000e900ff0a7b82 */ /* 0x000e620000000800 */
[----:B0-----:R-:W-:-:S02]  /*0060*/  IMAD R3, R2, UR4, R3 ;  /* 0x0000000402037c24 */ /* 0x001fc4000f8e0203 */
[----:B-1----:R-:W-:-:S05]  /*0070*/  IMAD R0, R10, UR5, RZ ;  /* 0x000000050a007c24 */ /* 0x002fca000f8e02ff */
[----:B------:R-:W-:-:S13]  /*0080*/  ISETP.GE.AND P0, PT, R3, R0, PT ;  /* 0x000000000300720c */ /* 0x000fda0003f06270 */
[----:B------:R-:W-:Y:S05]  /*0090*/  @P0 EXIT ;  /* 0x000000000000094d */ /* 0x000fea0003800000 */
[----:B------:R-:W0:Y:S01]  /*00a0*/  LDCU UR4, c[0x0][0x3a0] ;  /* 0x00007400ff0477ac */ /* 0x000e220008000800 */
[----:B------:R-:W1:Y:S01]  /*00b0*/  LDCU UR5, c[0x0][0x370] ;  /* 0x00006e00ff0577ac */ /* 0x000e620008000800 */
[----:B------:R-:W2:Y:S01]  /*00c0*/  LDCU.64 UR8, c[0x0][0x358] ;  /* 0x00006b00ff0877ac */ /* 0x000ea20008000a00 */
[----:B0-----:R-:W-:Y:S01]  /*00d0*/  UISETP.GT.AND UP0, UPT, UR4, URZ, UPT ;  /* 0x000000ff0400728c */ /* 0x001fe2000bf04270 */
[----:B-1----:R-:W-:-:S08]  /*00e0*/  IMAD R2, R2, UR5, RZ ;  /* 0x0000000502027c24 */ /* 0x002fd0000f8e02ff */
[----:B--2---:R-:W-:Y:S05]  /*00f0*/  BRA.U UP0, `(.L_x_0) ;  /* 0x0000000100907547 */ /* 0x004fea000b800000 */
[-C--:B------:R-:W-:Y:S01]  /*0100*/  IABS R4, R10.reuse ;  /* 0x0000000a00047213 */ /* 0x080fe20000000000 */
[----:B------:R-:W0:Y:S01]  /*0110*/  LDC R11, c[0x0][0x3a4] ;  /* 0x0000e900ff0b7b82 */ /* 0x000e220000000800 */
[----:B------:R-:W-:Y:S01]  /*0120*/  ISETP.NE.AND P0, PT, R10, RZ, PT ;  /* 0x000000ff0a00720c */ /* 0x000fe20003f05270 */
[----:B------:R-:W1:Y:S01]  /*0130*/  LDCU.64 UR4, c[0x0][0x390] ;  /* 0x00007200ff0477ac */ /* 0x000e620008000a00 */
[----:B------:R-:W2:Y:S01]  /*0140*/  I2F.RP R5, R4 ;  /* 0x0000000400057306 */ /* 0x000ea20000209400 */
[----:B------:R-:W-:-:S07]  /*0150*/  LOP3.LUT R10, RZ, R10, RZ, 0x33, !PT ;  /* 0x0000000aff0a7212 */ /* 0x000fce00078e33ff */
[----:B--2---:R-:W2:Y:S02]  /*0160*/  MUFU.RCP R5, R5 ;  /* 0x0000000500057308 */ /* 0x004ea40000001000 */
[----:B--2---:R-:W-:-:S06]  /*0170*/  VIADD R6, R5, 0xffffffe ;  /* 0x0ffffffe05067836 */ /* 0x004fcc0000000000 */
[----:B------:R2:W3:Y:S02]  /*0180*/  F2I.FTZ.U32.TRUNC.NTZ R7, R6 ;  /* 0x0000000600077305 */ /* 0x0004e4000021f000 */
[----:B--2---:R-:W-:Y:S02]  /*0190*/  IMAD.MOV.U32 R6, RZ, RZ, RZ ;  /* 0x000000ffff067224 */ /* 0x004fe400078e00ff */
[----:B---3--:R-:W-:-:S04]  /*01a0*/  IMAD.MOV R9, RZ, RZ, -R7 ;  /* 0x000000ffff097224 */ /* 0x008fc800078e0a07 */
[----:B------:R-:W-:-:S04]  /*01b0*/  IMAD R9, R9, R4, RZ ;  /* 0x0000000409097224 */ /* 0x000fc800078e02ff */
[----:B01----:R-:W-:-:S07]  /*01c0*/  IMAD.HI.U32 R8, R7, R9, R6 ;  /* 0x0000000907087227 */ /* 0x003fce00078e0006 */
.L_x_1:
[----:B------:R-:W-:Y:S02]  /*01d0*/  IABS R7, R3 ;  /* 0x0000000300077213 */ /* 0x000fe40000000000 */
[----:B------:R-:W-:Y:S02]  /*01e0*/  IABS R12, R11 ;  /* 0x0000000b000c7213 */ /* 0x000fe40000000000 */
[----:B------:R-:W-:Y:S01]  /*01f0*/  ISETP.GE.AND P2, PT, R3, RZ, PT ;  /* 0x000000ff0300720c */ /* 0x000fe20003f46270 */
[----:B------:R-:W-:-:S04]  /*0200*/  IMAD.HI.U32 R5, R8, R7, RZ ;  /* 0x0000000708057227 */ /* 0x000fc800078e00ff */
[----:B------:R-:W-:-:S04]  /*0210*/  IMAD.MOV R6, RZ, RZ, -R5 ;  /* 0x000000ffff067224 */ /* 0x000fc800078e0a05 */
[----:B------:R-:W-:-:S05]  /*0220*/  IMAD R5, R12, R6, R7 ;  /* 0x000000060c057224 */ /* 0x000fca00078e0207 */
[----:B------:R-:W-:-:S13]  /*0230*/  ISETP.GT.U32.AND P1, PT, R4, R5, PT ;  /* 0x000000050400720c */ /* 0x000fda0003f24070 */
[----:B------:R-:W-:-:S05]  /*0240*/  @!P1 IMAD.IADD R5, R5, 0x1, -R12 ;  /* 0x0000000105059824 */ /* 0x000fca00078e0a0c */
[----:B------:R-:W-:-:S13]  /*0250*/  ISETP.GT.U32.AND P1, PT, R4, R5, PT ;  /* 0x000000050400720c */ /* 0x000fda0003f24070 */
[----:B------:R-:W-:-:S04]  /*0260*/  @!P1 IMAD.IADD R5, R5, 0x1, -R12 ;  /* 0x0000000105059824 */ /* 0x000fc800078e0a0c */
[----:B------:R-:W-:-:S05]  /*0270*/  @!P2 IMAD.MOV R5, RZ, RZ, -R5 ;  /* 0x000000ffff05a224 */ /* 0x000fca00078e0a05 */
[----:B------:R-:W-:-:S04]  /*0280*/  SEL R6, R10, R5, !P0 ;  /* 0x000000050a067207 */ /* 0x000fc80004000000 */
[--C-:B------:R-:W-:Y:S01]  /*0290*/  SHF.R.S32.HI R12, RZ, 0x1f, R6.reuse ;  /* 0x0000001fff0c7819 */ /* 0x100fe20000011406 */
[----:B------:R-:W-:Y:S02]  /*02a0*/  IMAD.IADD R5, R3, 0x1, -R6 ;  /* 0x0000000103057824 */ /* 0x000fe400078e0a06 */
[----:B------:R-:W-:-:S03]  /*02b0*/  IMAD.IADD R3, R2, 0x1, R3 ;  /* 0x0000000102037824 */ /* 0x000fc600078e0203 */
[----:B------:R-:W-:-:S04]  /*02c0*/  IADD3 R7, P1, PT, R6, R5, RZ ;  /* 0x0000000506077210 */ /* 0x000fc80007f3e0ff */
[----:B------:R-:W-:Y:S02]  /*02d0*/  LEA.HI.X.SX32 R12, R5, R12, 0x1, P1 ;  /* 0x0000000c050c7211 */ /* 0x000fe400008f0eff */
[----:B------:R-:W-:-:S04]  /*02e0*/  LEA R6, P1, R7, UR4, 0x2 ;  /* 0x0000000407067c11 */ /* 0x000fc8000f8210ff */
[----:B------:R-:W-:Y:S02]  /*02f0*/  LEA.HI.X R7, R7, UR5, R12, 0x2, P1 ;  /* 0x0000000507077c11 */ /* 0x000fe400088f140c */
[----:B------:R-:W-:-:S03]  /*0300*/  ISETP.GE.AND P1, PT, R3, R0, PT ;  /* 0x000000000300720c */ /* 0x000fc60003f26270 */
[----:B------:R0:W-:Y:S10]  /*0310*/  STG.E desc[UR8][R6.64], RZ ;  /* 0x000000ff06007986 */ /* 0x0001f4000c101908 */
[----:B0-----:R-:W-:Y:S05]  /*0320*/  @!P1 BRA `(.L_x_1) ;  /* 0xfffffffc00a89947 */ /* 0x001fea000383ffff */
[----:B------:R-:W-:Y:S05]  /*0330*/  EXIT ;  /* 0x000000000000794d */ /* 0x000fea0003800000 */
.L_x_0:
[C---:B------:R-:W-:Y:S01]  /*0340*/  IMAD.SHL.U32 R4, R10.reuse, 0x4, RZ ;  /* 0x000000040a047824 */ /* 0x040fe200078e00ff */
[----:B------:R-:W0:Y:S01]  /*0350*/  LDCU.64 UR10, c[0x0][0x388] ;  /* 0x00007100ff0a77ac */ /* 0x000e220008000a00 */
[----:B------:R-:W-:Y:S01]  /*0360*/  IMAD R5, R10, 0x5, RZ ;  /* 0x000000050a057824 */ /* 0x000fe200078e02ff */
[----:B------:R-:W-:-:S12]  /*0370*/  ULOP3.LUT UR4, UR4, 0x7ffffff8, URZ, 0xc0, !UPT ;  /* 0x7ffffff804047892 */ /* 0x000fd8000f8ec0ff */
.L_x_7:
[----:B-1----:R-:W1:Y:S01]  /*0380*/  LDC.64 R8, c[0x0][0x3a0] ;  /* 0x0000e800ff087b82 */ /* 0x002e620000000a00 */
[----:B------:R-:W-:Y:S01]  /*0390*/  IMAD.MOV.U32 R6, RZ, RZ, RZ ;  /* 0x000000ffff067224 */ /* 0x000fe200078e00ff */
[----:B--234-:R-:W-:Y:S01]  /*03a0*/  IABS R14, R3 ;  /* 0x00000003000e7213 */ /* 0x01cfe20000000000 */
[----:B------:R-:W2:Y:S01]  /*03b0*/  LDCU.64 UR6, c[0x0][0x390] ;  /* 0x00007200ff0677ac */ /* 0x000ea20008000a00 */
[----:B------:R-:W-:Y:S02]  /*03c0*/  IMAD.MOV.U32 R25, RZ, RZ, RZ ;  /* 0x000000ffff197224 */ /* 0x000fe400078e00ff */
[----:B------:R-:W-:Y:S01]  /*03d0*/  IMAD.MOV.U32 R18, RZ, RZ, RZ ;  /* 0x000000ffff127224 */ /* 0x000fe200078e00ff */
[----:B-1----:R-:W-:-:S04]  /*03e0*/  IABS R12, R9 ;  /* 0x00000009000c7213 */ /* 0x002fc80000000000 */
[----:B------:R-:W1:Y:S08]  /*03f0*/  I2F.RP R10, R12 ;  /* 0x0000000c000a7306 */ /* 0x000e700000209400 */
[----:B-1----:R-:W1:Y:S02]  /*0400*/  MUFU.RCP R10, R10 ;  /* 0x0000000a000a7308 */ /* 0x002e640000001000 */
[----:B-1----:R-:W-:-:S06]  /*0410*/  VIADD R11, R10, 0xffffffe ;  /* 0x0ffffffe0a0b7836 */ /* 0x002fcc0000000000 */
[----:B------:R-:W1:Y:S02]  /*0420*/  F2I.FTZ.U32.TRUNC.NTZ R7, R11 ;  /* 0x0000000b00077305 */ /* 0x000e64000021f000 */
[----:B-1----:R-:W-:-:S04]  /*0430*/  IMAD.MOV R13, RZ, RZ, -R7 ;  /* 0x000000ffff0d7224 */ /* 0x002fc800078e0a07 */
[----:B------:R-:W-:-:S04]  /*0440*/  IMAD R13, R13, R12, RZ ;  /* 0x0000000c0d0d7224 */ /* 0x000fc800078e02ff */
[----:B------:R-:W-:-:S04]  /*0450*/  IMAD.HI.U32 R6, R7, R13, R6 ;  /* 0x0000000d07067227 */ /* 0x000fc800078e0006 */
[----:B------:R-:W-:-:S04]  /*0460*/  IMAD.MOV.U32 R7, RZ, RZ, R14 ;  /* 0x000000ffff077224 */ /* 0x000fc800078e000e */
[----:B------:R-:W-:-:S04]  /*0470*/  IMAD.HI.U32 R6, R6, R7, RZ ;  /* 0x0000000706067227 */ /* 0x000fc800078e00ff */
[----:B------:R-:W-:-:S04]  /*0480*/  IMAD.MOV R10, RZ, RZ, -R6 ;  /* 0x000000ffff0a7224 */ /* 0x000fc800078e0a06 */
[----:B------:R-:W-:-:S05]  /*0490*/  IMAD R7, R12, R10, R7 ;  /* 0x0000000a0c077224 */ /* 0x000fca00078e0207 */
[----:B------:R-:W-:-:S13]  /*04a0*/  ISETP.GT.U32.AND P2, PT, R12, R7, PT ;  /* 0x000000070c00720c */ /* 0x000fda0003f44070 */
[----:B------:R-:W-:Y:S02]  /*04b0*/  @!P2 IMAD.IADD R7, R7, 0x1, -R12 ;  /* 0x000000010707a824 */ /* 0x000fe400078e0a0c */
[----:B------:R-:W-:Y:S01]  /*04c0*/  @!P2 VIADD R6, R6, 0x1 ;  /* 0x000000010606a836 */ /* 0x000fe20000000000 */
[----:B------:R-:W-:Y:S02]  /*04d0*/  ISETP.NE.AND P2, PT, R9, RZ, PT ;  /* 0x000000ff0900720c */ /* 0x000fe40003f45270 */
[----:B------:R-:W-:Y:S02]  /*04e0*/  ISETP.GE.U32.AND P1, PT, R7, R12, PT ;  /* 0x0000000c0700720c */ /* 0x000fe40003f26070 */
[----:B------:R-:W-:-:S04]  /*04f0*/  LOP3.LUT R7, R3, R9, RZ, 0x3c, !PT ;  /* 0x0000000903077212 */ /* 0x000fc800078e3cff */
[----:B------:R-:W-:-:S07]  /*0500*/  ISETP.GE.AND P0, PT, R7, RZ, PT ;  /* 0x000000ff0700720c */ /* 0x000fce0003f06270 */
[----:B------:R-:W-:-:S04]  /*0510*/  @P1 VIADD R6, R6, 0x1 ;  /* 0x0000000106061836 */ /* 0x000fc80000000000 */
[----:B------:R-:W-:-:S04]  /*0520*/  IMAD.MOV.U32 R10, RZ, RZ, R6 ;  /* 0x000000ffff0a7224 */ /* 0x000fc800078e0006 */
[----:B------:R-:W-:Y:S01]  /*0530*/  @!P0 IMAD.MOV R10, RZ, RZ, -R10 ;  /* 0x000000ffff0a8224 */ /* 0x000fe200078e0a0a */
[----:B------:R-:W-:-:S05]  /*0540*/  @!P2 LOP3.LUT R10, RZ, R9, RZ, 0x33, !PT ;  /* 0x00000009ff0aa212 */ /* 0x000fca00078e33ff */
[----:B------:R-:W-:-:S04]  /*0550*/  IMAD R12, R10, R9, RZ ;  /* 0x000000090a0c7224 */ /* 0x000fc800078e02ff */
[----:B------:R-:W-:-:S05]  /*0560*/  IMAD.IADD R6, R3, 0x1, -R12 ;  /* 0x0000000103067824 */ /* 0x000fca00078e0a0c */
[----:B------:R-:W-:Y:S02]  /*0570*/  SHF.R.S32.HI R7, RZ, 0x1f, R6 ;  /* 0x0000001fff077819 */ /* 0x000fe40000011406 */
[----:B------:R-:W-:-:S04]  /*0580*/  IADD3 R11, P0, PT, R12, R6, RZ ;  /* 0x000000060c0b7210 */ /* 0x000fc80007f1e0ff */
[----:B------:R-:W-:Y:S02]  /*0590*/  LEA.HI.X.SX32 R12, R12, R7, 0x1, P0 ;  /* 0x000000070c0c7211 */ /* 0x000fe400000f0eff */
[----:B--2---:R-:W-:-:S04]  /*05a0*/  LEA R14, P0, R11, UR6, 0x2 ;  /* 0x000000060b0e7c11 */ /* 0x004fc8000f8010ff */
[----:B------:R-:W-:Y:S02]  /*05b0*/  LEA.HI.X R15, R11, UR7, R12, 0x2, P0 ;  /* 0x000000070b0f7c11 */ /* 0x000fe400080f140c */
[----:B------:R-:W-:Y:S01]  /*05c0*/  ISETP.GE.U32.AND P0, PT, R8, 0x8, PT ;  /* 0x000000080800780c */ /* 0x000fe20003f06070 */
[----:B------:R-:W-:Y:S02]  /*05d0*/  IMAD R8, R10, R8, RZ ;  /* 0x000000080a087224 */ /* 0x000fe400078e02ff */
[----:B------:R1:W-:Y:S03]  /*05e0*/  STG.E desc[UR8][R14.64], RZ ;  /* 0x000000ff0e007986 */ /* 0x0003e6000c101908 */
[----:B------:R-:W-:-:S07]  /*05f0*/  SHF.R.S32.HI R21, RZ, 0x1f, R8 ;  /* 0x0000001fff157819 */ /* 0x000fce0000011408 */
[----:B-1----:R-:W-:Y:S05]  /*0600*/  @!P0 BRA `(.L_x_2) ;  /* 0x0000000400848947 */ /* 0x002fea0003800000 */
[----:B------:R-:W1:Y:S01]  /*0610*/  LDCU.64 UR6, c[0x0][0x380] ;  /* 0x00007000ff0677ac */ /* 0x000e620008000a00 */
[C---:B------:R-:W-:Y:S02]  /*0620*/  IMAD R24, R9.reuse, 0x3, RZ ;  /* 0x0000000309187824 */ /* 0x040fe400078e02ff */
[C---:B------:R-:W-:Y:S01]  /*0630*/  IMAD R11, R9.reuse, 0x6, RZ ;  /* 0x00000006090b7824 */ /* 0x040fe200078e02ff */
[----:B------:R-:W2:Y:S01]  /*0640*/  LDCU UR5, c[0x0][0x3a4] ;  /* 0x00007480ff0577ac */ /* 0x000ea20008000800 */
[C---:B------:R-:W-:Y:S02]  /*0650*/  IMAD.SHL.U32 R23, R9.reuse, 0x2, RZ ;  /* 0x0000000209177824 */ /* 0x040fe400078e00ff */
[----:B------:R-:W-:Y:S02]  /*0660*/  IMAD R22, R9, 0x7, RZ ;  /* 0x0000000709167824 */ /* 0x000fe400078e02ff */
[----:B------:R-:W-:Y:S02]  /*0670*/  IMAD.MOV.U32 R26, RZ, RZ, RZ ;  /* 0x000000ffff1a7224 */ /* 0x000fe400078e00ff */
[----:B------:R-:W-:-:S02]  /*0680*/  IMAD.MOV.U32 R13, RZ, RZ, R5 ;  /* 0x000000ffff0d7224 */ /* 0x000fc400078e0005 */
[----:B------:R-:W-:Y:S02]  /*0690*/  IMAD.MOV.U32 R12, RZ, RZ, R4 ;  /* 0x000000ffff0c7224 */ /* 0x000fe400078e0004 */
[----:B------:R-:W-:Y:S01]  /*06a0*/  IMAD.MOV.U32 R25, RZ, RZ, RZ ;  /* 0x000000ffff197224 */ /* 0x000fe200078e00ff */
[----:B-1----:R-:W-:Y:S01]  /*06b0*/  LEA R20, P0, R8, UR6, 0x2 ;  /* 0x0000000608147c11 */ /* 0x002fe2000f8010ff */
[----:B------:R-:W-:-:S03]  /*06c0*/  UIADD3 UR6, UPT, UPT, -UR4, URZ, URZ ;  /* 0x000000ff04067290 */ /* 0x000fc6000fffe1ff */
[----:B------:R-:W-:Y:S01]  /*06d0*/  LEA.HI.X R21, R8, UR7, R21, 0x2, P0 ;  /* 0x0000000708157c11 */ /* 0x000fe200080f1415 */
[----:B--2---:R-:W-:Y:S01]  /*06e0*/  IMAD.U32 R28, RZ, RZ, UR5 ;  /* 0x00000005ff1c7e24 */ /* 0x004fe2000f8e00ff */
[----:B------:R-:W-:Y:S01]  /*06f0*/  IADD3 R20, P0, PT, R20, 0x10, RZ ;  /* 0x0000001014147810 */ /* 0x000fe20007f1e0ff */
[----:B------:R-:W-:-:S04]  /*0700*/  IMAD.U32 R10, RZ, RZ, UR6 ;  /* 0x00000006ff0a7e24 */ /* 0x000fc8000f8e00ff */
[----:B------:R-:W-:-:S08]  /*0710*/  IMAD.X R21, RZ, RZ, R21, P0 ;  /* 0x000000ffff157224 */ /* 0x000fd000000e0615 */
.L_x_3:
[----:B------:R-:W-:-:S04]  /*0720*/  IADD3 R17, P0, PT, R6, R26, RZ ;  /* 0x0000001a06117210 */ /* 0x000fc80007f1e0ff */
[----:B------:R-:W-:Y:S02]  /*0730*/  LEA.HI.X.SX32 R18, R26, R7, 0x1, P0 ;  /* 0x000000071a127211 */ /* 0x000fe400000f0eff */
[----:B0-----:R-:W-:-:S04]  /*0740*/  LEA R16, P0, R17, UR10, 0x2 ;  /* 0x0000000a11107c11 */ /* 0x001fc8000f8010ff */
[----:B------:R-:W-:-:S05]  /*0750*/  LEA.HI.X R17, R17, UR11, R18, 0x2, P0 ;  /* 0x0000000b11117c11 */ /* 0x000fca00080f1412 */
[----:B------:R0:W2:Y:S02]  /*0760*/  LDG.E R19, desc[UR8][R16.64] ;  /* 0x0000000810137981 */ /* 0x0000a4000c1e1900 */
[----:B0-----:R-:W-:Y:S02]  /*0770*/  IMAD.MOV.U32 R16, RZ, RZ, R20 ;  /* 0x000000ffff107224 */ /* 0x001fe400078e0014 */
[----:B------:R-:W-:-:S05]  /*0780*/  IMAD.MOV.U32 R17, RZ, RZ, R21 ;  /* 0x000000ffff117224 */ /* 0x000fca00078e0015 */
[----:B------:R-:W2:Y:S02]  /*0790*/  LDG.E R18, desc[UR8][R16.64+-0x10] ;  /* 0xfffff00810127981 */ /* 0x000ea4000c1e1900 */
[----:B-12---:R-:W-:Y:S01]  /*07a0*/  IMAD R25, R18, R19, R25 ;  /* 0x0000001312197224 */ /* 0x006fe200078e0219 */
[----:B------:R-:W-:-:S04]  /*07b0*/  IADD3 R19, P0, PT, R6, R28, RZ ;  /* 0x0000001c06137210 */ /* 0x000fc80007f1e0ff */
[----:B------:R-:W-:Y:S01]  /*07c0*/  LEA.HI.X.SX32 R20, R28, R7, 0x1, P0 ;  /* 0x000000071c147211 */ /* 0x000fe200000f0eff */
[----:B------:R0:W-:Y:S01]  /*07d0*/  STG.E desc[UR8][R14.64], R25 ;  /* 0x000000190e007986 */ /* 0x0001e2000c101908 */
[----:B------:R-:W-:-:S04]  /*07e0*/  LEA R18, P0, R19, UR10, 0x2 ;  /* 0x0000000a13127c11 */ /* 0x000fc8000f8010ff */
[----:B------:R-:W-:Y:S02]  /*07f0*/  LEA.HI.X R19, R19, UR11, R20, 0x2, P0 ;  /* 0x0000000b13137c11 */ /* 0x000fe400080f1414 */
[----:B------:R-:W2:Y:S04]  /*0800*/  LDG.E R20, desc[UR8][R16.64+-0xc] ;  /* 0xfffff40810147981 */ /* 0x000ea8000c1e1900 */
[----:B------:R-:W2:Y:S01]  /*0810*/  LDG.E R18, desc[UR8][R18.64] ;  /* 0x0000000812127981 */ /* 0x000ea2000c1e1900 */
[----:B------:R-:W-:-:S04]  /*0820*/  IADD3 R21, P0, PT, R6, R23, RZ ;  /* 0x0000001706157210 */ /* 0x000fc80007f1e0ff */
[----:B------:R-:W-:Y:S01]  /*0830*/  LEA.HI.X.SX32 R29, R23, R7, 0x1, P0 ;  /* 0x00000007171d7211 */ /* 0x000fe200000f0eff */
[----:B--2---:R-:W-:Y:S01]  /*0840*/  IMAD R27, R20, R18, R25 ;  /* 0x00000012141b7224 */ /* 0x004fe200078e0219 */
[----:B------:R-:W-:-:S04]  /*0850*/  LEA R20, P0, R21, UR10, 0x2 ;  /* 0x0000000a15147c11 */ /* 0x000fc8000f8010ff */
[----:B------:R-:W-:Y:S01]  /*0860*/  LEA.HI.X R21, R21, UR11, R29, 0x2, P0 ;  /* 0x0000000b15157c11 */ /* 0x000fe200080f141d */
[----:B------:R1:W-:Y:S04]  /*0870*/  STG.E desc[UR8][R14.64], R27 ;  /* 0x0000001b0e007986 */ /* 0x0003e8000c101908 */
[----:B------:R-:W2:Y:S04]  /*0880*/  LDG.E R20, desc[UR8][R20.64] ;  /* 0x0000000814147981 */ /* 0x000ea8000c1e1900 */
[----:B------:R-:W2:Y:S01]  /*0890*/  LDG.E R29, desc[UR8][R16.64+-0x8] ;  /* 0xfffff808101d7981 */ /* 0x000ea2000c1e1900 */
[----:B------:R-:W-:-:S04]  /*08a0*/  IADD3 R19, P0, PT, R6, R24, RZ ;  /* 0x0000001806137210 */ /* 0x000fc80007f1e0ff */
[----:B0-----:R-:W-:Y:S02]  /*08b0*/  LEA.HI.X.SX32 R25, R24, R7, 0x1, P0 ;  /* 0x0000000718197211 */ /* 0x001fe400000f0eff */
[----:B------:R-:W-:-:S04]  /*08c0*/  LEA R18, P0, R19, UR10, 0x2 ;  /* 0x0000000a13127c11 */ /* 0x000fc8000f8010ff */
[----:B------:R-:W-:Y:S01]  /*08d0*/  LEA.HI.X R19, R19, UR11, R25, 0x2, P0 ;  /* 0x0000000b13137c11 */ /* 0x000fe200080f1419 */
[----:B--2---:R-:W-:-:S05]  /*08e0*/  IMAD R29, R29, R20, R27 ;  /* 0x000000141d1d7224 */ /* 0x004fca00078e021b */
[----:B------:R0:W-:Y:S04]  /*08f0*/  STG.E desc[UR8][R14.64], R29 ;  /* 0x0000001d0e007986 */ /* 0x0001e8000c101908 */
[----:B------:R-:W2:Y:S04]  /*0900*/  LDG.E R18, desc[UR8][R18.64] ;  /* 0x0000000812127981 */ /* 0x000ea8000c1e1900 */
[----:B------:R-:W2:Y:S01]  /*0910*/  LDG.E R25, desc[UR8][R16.64+-0x4] ;  /* 0xfffffc0810197981 */ /* 0x000ea2000c1e1900 */
[----:B------:R-:W-:-:S04]  /*0920*/  IADD3 R21, P0, PT, R6, R12, RZ ;  /* 0x0000000c06157210 */ /* 0x000fc80007f1e0ff */
[----:B-1----:R-:W-:Y:S02]  /*0930*/  LEA.HI.X.SX32 R27, R12, R7, 0x1, P0 ;  /* 0x000000070c1b7211 */ /* 0x002fe400000f0eff */
[----:B------:R-:W-:-:S04]  /*0940*/  LEA R20, P0, R21, UR10, 0x2 ;  /* 0x0000000a15147c11 */ /* 0x000fc8000f8010ff */
[----:B------:R-:W-:Y:S01]  /*0950*/  LEA.HI.X R21, R21, UR11, R27, 0x2, P0 ;  /* 0x0000000b15157c11 */ /* 0x000fe200080f141b */
[----:B--2---:R-:W-:-:S05]  /*0960*/  IMAD R25, R25, R18, R29 ;  /* 0x0000001219197224 */ /* 0x004fca00078e021d */
        /* <DEDUP_REMOVED lines=17> */
[----:B------:R-:W0:Y:S04]  /*0a80*/  LDG.E R20, desc[UR8][R20.64] ;  /* 0x0000000814147981 */ /* 0x000e28000c1e1900 */
[----:B------:R-:W0:Y:S01]  /*0a90*/  LDG.E R25, desc[UR8][R16.64+0x8] ;  /* 0x0000080810197981 */ /* 0x000e22000c1e1900 */
[----:B------:R-:W-:Y:S01]  /*0aa0*/  IADD3 R19, P0, PT, R6, R22, RZ ;  /* 0x0000001606137210 */ /* 0x000fe20007f1e0ff */
[----:B0-----:R-:W-:-:S03]  /*0ab0*/  IMAD R27, R25, R20, R29 ;  /* 0x00000014191b7224 */ /* 0x001fc600078e021d */
[----:B------:R-:W-:Y:S02]  /*0ac0*/  LEA.HI.X.SX32 R25, R22, R7, 0x1, P0 ;  /* 0x0000000716197211 */ /* 0x000fe400000f0eff */
[----:B------:R-:W-:-:S04]  /*0ad0*/  LEA R18, P0, R19, UR10, 0x2 ;  /* 0x0000000a13127c11 */ /* 0x000fc8000f8010ff */
[----:B------:R-:W-:Y:S01]  /*0ae0*/  LEA.HI.X R19, R19, UR11, R25, 0x2, P0 ;  /* 0x0000000b13137c11 */ /* 0x000fe200080f1419 */
[----:B------:R1:W-:Y:S04]  /*0af0*/  STG.E desc[UR8][R14.64], R27 ;  /* 0x0000001b0e007986 */ /* 0x0003e8000c101908 */
[----:B------:R-:W2:Y:S04]  /*0b00*/  LDG.E R18, desc[UR8][R18.64] ;  /* 0x0000000812127981 */ /* 0x000ea8000c1e1900 */
[----:B------:R-:W2:Y:S01]  /*0b10*/  LDG.E R25, desc[UR8][R16.64+0xc] ;  /* 0x00000c0810197981 */ /* 0x000ea2000c1e1900 */
[----:B------:R-:W-:-:S05]  /*0b20*/  VIADD R10, R10, 0x8 ;  /* 0x000000080a0a7836 */ /* 0x000fca0000000000 */
[----:B------:R-:W-:Y:S02]  /*0b30*/  ISETP.NE.AND P0, PT, R10, RZ, PT ;  /* 0x000000ff0a00720c */ /* 0x000fe40003f05270 */
[----:B------:R-:W-:Y:S01]  /*0b40*/  IADD3 R20, P1, PT, R16, 0x20, RZ ;  /* 0x0000002010147810 */ /* 0x000fe20007f3e0ff */
[C---:B------:R-:W-:Y:S02]  /*0b50*/  IMAD R28, R9.reuse, 0x8, R28 ;  /* 0x00000008091c7824 */ /* 0x040fe400078e021c */
[C---:B------:R-:W-:Y:S02]  /*0b60*/  IMAD R23, R9.reuse, 0x8, R23 ;  /* 0x0000000809177824 */ /* 0x040fe400078e0217 */
[----:B------:R-:W-:Y:S02]  /*0b70*/  IMAD.X R21, RZ, RZ, R17, P1 ;  /* 0x000000ffff157224 */ /* 0x000fe400008e0611 */
[C---:B------:R-:W-:Y:S02]  /*0b80*/  IMAD R24, R9.reuse, 0x8, R24 ;  /* 0x0000000809187824 */ /* 0x040fe400078e0218 */
[----:B------:R-:W-:-:S02]  /*0b90*/  IMAD R12, R9, 0x8, R12 ;  /* 0x00000008090c7824 */ /* 0x000fc400078e020c */
[C---:B------:R-:W-:Y:S02]  /*0ba0*/  IMAD R13, R9.reuse, 0x8, R13 ;  /* 0x00000008090d7824 */ /* 0x040fe400078e020d */
[C---:B------:R-:W-:Y:S02]  /*0bb0*/  IMAD R11, R9.reuse, 0x8, R11 ;  /* 0x00000008090b7824 */ /* 0x040fe400078e020b */
[C---:B------:R-:W-:Y:S02]  /*0bc0*/  IMAD R22, R9.reuse, 0x8, R22 ;  /* 0x0000000809167824 */ /* 0x040fe400078e0216 */
[----:B------:R-:W-:Y:S02]  /*0bd0*/  IMAD R26, R9, 0x8, R26 ;  /* 0x00000008091a7824 */ /* 0x000fe400078e021a */
[----:B--2---:R-:W-:-:S05]  /*0be0*/  IMAD R25, R25, R18, R27 ;  /* 0x0000001219197224 */ /* 0x004fca00078e021b */
[----:B------:R1:W-:Y:S01]  /*0bf0*/  STG.E desc[UR8][R14.64], R25 ;  /* 0x000000190e007986 */ /* 0x0003e2000c101908 */
[----:B------:R-:W-:Y:S05]  /*0c00*/  @P0 BRA `(.L_x_3) ;  /* 0xfffffff800c40947 */ /* 0x000fea000383ffff */
[----:B------:R-:W-:-:S07]  /*0c10*/  IMAD.U32 R18, RZ, RZ, UR4 ;  /* 0x00000004ff127e24 */ /* 0x000fce000f8e00ff */
.L_x_2:
[----:B------:R-:W2:Y:S02]  /*0c20*/  LDCU UR5, c[0x0][0x3a0] ;  /* 0x00007400ff0577ac */ /* 0x000ea40008000800 */
[----:B--2---:R-:W-:-:S04]  /*0c30*/  ULOP3.LUT UR5, UR5, 0x7, URZ, 0xc0, !UPT ;  /* 0x0000000705057892 */ /* 0x004fc8000f8ec0ff */
[----:B------:R-:W-:-:S09]  /*0c40*/  UISETP.NE.AND UP0, UPT, UR5, URZ, UPT ;  /* 0x000000ff0500728c */ /* 0x000fd2000bf05270 */
[----:B------:R-:W-:Y:S05]  /*0c50*/  BRA.U !UP0, `(.L_x_4) ;  /* 0x0000000508707547 */ /* 0x000fea000b800000 */
[----:B------:R-:W2:Y:S01]  /*0c60*/  LDCU UR6, c[0x0][0x3a0] ;  /* 0x00007400ff0677ac */ /* 0x000ea20008000800 */
[----:B------:R-:W-:Y:S01]  /*0c70*/  SHF.R.S32.HI R19, RZ, 0x1f, R8 ;  /* 0x0000001fff137819 */ /* 0x000fe20000011408 */
[----:B------:R-:W-:-:S04]  /*0c80*/  UIADD3 UR5, UPT, UPT, UR5, -0x1, URZ ;  /* 0xffffffff05057890 */ /* 0x000fc8000fffe0ff */
[----:B------:R-:W-:Y:S02]  /*0c90*/  UISETP.GE.U32.AND UP0, UPT, UR5, 0x3, UPT ;  /* 0x000000030500788c */ /* 0x000fe4000bf06070 */
[----:B--2---:R-:W-:-:S07]  /*0ca0*/  ULOP3.LUT UP1, UR7, UR6, 0x3, URZ, 0xc0, !UPT ;  /* 0x0000000306077892 */ /* 0x004fce000f82c0ff */
[----:B------:R-:W-:Y:S05]  /*0cb0*/  BRA.U !UP0, `(.L_x_5) ;  /* 0x0000000108a87547 */ /* 0x000fea000b800000 */
[----:B------:R-:W2:Y:S01]  /*0cc0*/  LDCU.128 UR12, c[0x0][0x380] ;  /* 0x00007000ff0c77ac */ /* 0x000ea20008000c00 */
[----:B------:R-:W-:Y:S01]  /*0cd0*/  IMAD R16, R18, R9, RZ ;  /* 0x0000000912107224 */ /* 0x000fe200078e02ff */
[----:B------:R-:W-:-:S04]  /*0ce0*/  IADD3 R11, P1, PT, R8, R18, RZ ;  /* 0x00000012080b7210 */ /* 0x000fc80007f3e0ff */
[----:B------:R-:W-:Y:S01]  /*0cf0*/  IADD3 R13, P2, PT, R6, R16, RZ ;  /* 0x00000010060d7210 */ /* 0x000fe20007f5e0ff */
[----:B------:R-:W-:-:S03]  /*0d00*/  IMAD.X R22, RZ, RZ, R19, P1 ;  /* 0x000000ffff167224 */ /* 0x000fc600008e0613 */
[----:B------:R-:W-:Y:S02]  /*0d10*/  LEA.HI.X.SX32 R20, R16, R7, 0x1, P2 ;  /* 0x0000000710147211 */ /* 0x000fe400010f0eff */
[----:B--2---:R-:W-:Y:S02]  /*0d20*/  LEA R10, P0, R11, UR12, 0x2 ;  /* 0x0000000c0b0a7c11 */ /* 0x004fe4000f8010ff */
[----:B------:R-:W-:Y:S02]  /*0d30*/  LEA R12, P1, R13, UR14, 0x2 ;  /* 0x0000000e0d0c7c11 */ /* 0x000fe4000f8210ff */
[----:B------:R-:W-:Y:S02]  /*0d40*/  LEA.HI.X R11, R11, UR13, R22, 0x2, P0 ;  /* 0x0000000d0b0b7c11 */ /* 0x000fe400080f1416 */
[----:B------:R-:W-:-:S03]  /*0d50*/  LEA.HI.X R13, R13, UR15, R20, 0x2, P1 ;  /* 0x0000000f0d0d7c11 */ /* 0x000fc600088f1414 */
[----:B------:R-:W1:Y:S04]  /*0d60*/  LDG.E R20, desc[UR8][R10.64] ;  /* 0x000000080a147981 */ /* 0x000e68000c1e1900 */
[----:B------:R-:W1:Y:S01]  /*0d70*/  LDG.E R12, desc[UR8][R12.64] ;  /* 0x000000080c0c7981 */ /* 0x000e62000c1e1900 */
[----:B------:R-:W-:-:S05]  /*0d80*/  IMAD.IADD R22, R16, 0x1, R9 ;  /* 0x0000000110167824 */ /* 0x000fca00078e0209 */
[----:B------:R-:W-:-:S04]  /*0d90*/  IADD3 R17, P0, PT, R6, R22, RZ ;  /* 0x0000001606117210 */ /* 0x000fc80007f1e0ff */
[----:B------:R-:W-:Y:S02]  /*0da0*/  LEA.HI.X.SX32 R24, R22, R7, 0x1, P0 ;  /* 0x0000000716187211 */ /* 0x000fe400000f0eff */
[----:B------:R-:W-:-:S04]  /*0db0*/  LEA R16, P0, R17, UR14, 0x2 ;  /* 0x0000000e11107c11 */ /* 0x000fc8000f8010ff */
[----:B------:R-:W-:Y:S01]  /*0dc0*/  LEA.HI.X R17, R17, UR15, R24, 0x2, P0 ;  /* 0x0000000f11117c11 */ /* 0x000fe200080f1418 */
[----:B-1----:R-:W-:-:S05]  /*0dd0*/  IMAD R25, R20, R12, R25 ;  /* 0x0000000c14197224 */ /* 0x002fca00078e0219 */
[----:B------:R1:W-:Y:S04]  /*0de0*/  STG.E desc[UR8][R14.64], R25 ;  /* 0x000000190e007986 */ /* 0x0003e8000c101908 */
[----:B------:R-:W2:Y:S04]  /*0df0*/  LDG.E R16, desc[UR8][R16.64] ;  /* 0x0000000810107981 */ /* 0x000ea8000c1e1900 */
[----:B------:R-:W2:Y:S01]  /*0e00*/  LDG.E R20, desc[UR8][R10.64+0x4] ;  /* 0x000004080a147981 */ /* 0x000ea2000c1e1900 */
[----:B------:R-:W-:-:S05]  /*0e10*/  IMAD.IADD R22, R22, 0x1, R9 ;  /* 0x0000000116167824 */ /* 0x000fca00078e0209 */
[----:B------:R-:W-:-:S04]  /*0e20*/  IADD3 R13, P0, PT, R6, R22, RZ ;  /* 0x00000016060d7210 */ /* 0x000fc80007f1e0ff */
[----:B------:R-:W-:Y:S02]  /*0e30*/  LEA.HI.X.SX32 R24, R22, R7, 0x1, P0 ;  /* 0x0000000716187211 */ /* 0x000fe400000f0eff */
[----:B------:R-:W-:-:S04]  /*0e40*/  LEA R12, P0, R13, UR14, 0x2 ;  /* 0x0000000e0d0c7c11 */ /* 0x000fc8000f8010ff */
[----:B------:R-:W-:Y:S01]  /*0e50*/  LEA.HI.X R13, R13, UR15, R24, 0x2, P0 ;  /* 0x0000000f0d0d7c11 */ /* 0x000fe200080f1418 */
[----:B--2---:R-:W-:-:S05]  /*0e60*/  IMAD R21, R20, R16, R25 ;  /* 0x0000001014157224 */ /* 0x004fca00078e0219 */
[----:B------:R2:W-:Y:S04]  /*0e70*/  STG.E desc[UR8][R14.64], R21 ;  /* 0x000000150e007986 */ /* 0x0005e8000c101908 */
[----:B------:R-:W3:Y:S04]  /*0e80*/  LDG.E R12, desc[UR8][R12.64] ;  /* 0x000000080c0c7981 */ /* 0x000ee8000c1e1900 */
[----:B------:R-:W3:Y:S01]  /*0e90*/  LDG.E R20, desc[UR8][R10.64+0x8] ;  /* 0x000008080a147981 */ /* 0x000ee2000c1e1900 */
[----:B------:R-:W-:-:S05]  /*0ea0*/  IMAD.IADD R22, R22, 0x1, R9 ;  /* 0x0000000116167824 */ /* 0x000fca00078e0209 */
[----:B------:R-:W-:-:S04]  /*0eb0*/  IADD3 R17, P0, PT, R6, R22, RZ ;  /* 0x0000001606117210 */ /* 0x000fc80007f1e0ff */
[----:B------:R-:W-:Y:S02]  /*0ec0*/  LEA R16, P1, R17, UR14, 0x2 ;  /* 0x0000000e11107c11 */ /* 0x000fe4000f8210ff */
[----:B------:R-:W-:-:S04]  /*0ed0*/  LEA.HI.X.SX32 R22, R22, R7, 0x1, P0 ;  /* 0x0000000716167211 */ /* 0x000fc800000f0eff */
[----:B------:R-:W-:Y:S01]  /*0ee0*/  LEA.HI.X R17, R17, UR15, R22, 0x2, P1 ;  /* 0x0000000f11117c11 */ /* 0x000fe200088f1416 */
[----:B---3--:R-:W-:-:S05]  /*0ef0*/  IMAD R23, R20, R12, R21 ;  /* 0x0000000c14177224 */ /* 0x008fca00078e0215 */
[----:B------:R2:W-:Y:S04]  /*0f00*/  STG.E desc[UR8][R14.64], R23 ;  /* 0x000000170e007986 */ /* 0x0005e8000c101908 */
[----:B------:R-:W1:Y:S04]  /*0f10*/  LDG.E R20, desc[UR8][R10.64+0xc] ;  /* 0x00000c080a147981 */ /* 0x000e68000c1e1900 */
[----:B------:R-:W1:Y:S01]  /*0f20*/  LDG.E R16, desc[UR8][R16.64] ;  /* 0x0000000810107981 */ /* 0x000e62000c1e1900 */
[----:B------:R-:W-:Y:S02]  /*0f30*/  VIADD R18, R18, 0x4 ;  /* 0x0000000412127836 */ /* 0x000fe40000000000 */
[----:B-1----:R-:W-:-:S05]  /*0f40*/  IMAD R25, R20, R16, R23 ;  /* 0x0000001014197224 */ /* 0x002fca00078e0217 */
[----:B------:R2:W-:Y:S02]  /*0f50*/  STG.E desc[UR8][R14.64], R25 ;  /* 0x000000190e007986 */ /* 0x0005e4000c101908 */
.L_x_5:
[----:B------:R-:W-:Y:S05]  /*0f60*/  BRA.U !UP1, `(.L_x_4) ;  /* 0x0000000109ac7547 */ /* 0x000fea000b800000 */
[----:B------:R-:W-:Y:S02]  /*0f70*/  UISETP.NE.AND UP0, UPT, UR7, 0x1, UPT ;  /* 0x000000010700788c */ /* 0x000fe4000bf05270 */
[----:B------:R-:W-:-:S04]  /*0f80*/  ULOP3.LUT UR5, UR6, 0x1, URZ, 0xc0, !UPT ;  /* 0x0000000106057892 */ /* 0x000fc8000f8ec0ff */
[----:B------:R-:W-:-:S03]  /*0f90*/  UISETP.NE.U32.AND UP1, UPT, UR5, 0x1, UPT ;  /* 0x000000010500788c */ /* 0x000fc6000bf25070 */
[----:B------:R-:W-:Y:S08]  /*0fa0*/  BRA.U !UP0, `(.L_x_6) ;  /* 0x0000000108607547 */ /* 0x000ff0000b800000 */
[----:B------:R-:W3:Y:S01]  /*0fb0*/  LDCU.128 UR12, c[0x0][0x380] ;  /* 0x00007000ff0c77ac */ /* 0x000ee20008000c00 */
[----:B------:R-:W-:Y:S01]  /*0fc0*/  IMAD R22, R18, R9, RZ ;  /* 0x0000000912167224 */ /* 0x000fe200078e02ff */
[----:B------:R-:W-:-:S04]  /*0fd0*/  IADD3 R11, P1, PT, R8, R18, RZ ;  /* 0x00000012080b7210 */ /* 0x000fc80007f3e0ff */
[----:B------:R-:W-:Y:S01]  /*0fe0*/  IADD3 R13, P2, PT, R6, R22, RZ ;  /* 0x00000016060d7210 */ /* 0x000fe20007f5e0ff */
[----:B------:R-:W-:-:S03]  /*0ff0*/  IMAD.X R16, RZ, RZ, R19, P1 ;  /* 0x000000ffff107224 */ /* 0x000fc600008e0613 */
[----:B------:R-:W-:Y:S02]  /*1000*/  LEA.HI.X.SX32 R20, R22, R7, 0x1, P2 ;  /* 0x0000000716147211 */ /* 0x000fe400010f0eff */
[----:B---3--:R-:W-:Y:S02]  /*1010*/  LEA R10, P0, R11, UR12, 0x2 ;  /* 0x0000000c0b0a7c11 */ /* 0x008fe4000f8010ff */
[----:B------:R-:W-:Y:S02]  /*1020*/  LEA R12, P1, R13, UR14, 0x2 ;  /* 0x0000000e0d0c7c11 */ /* 0x000fe4000f8210ff */
[----:B------:R-:W-:Y:S02]  /*1030*/  LEA.HI.X R11, R11, UR13, R16, 0x2, P0 ;  /* 0x0000000d0b0b7c11 */ /* 0x000fe400080f1410 */
[----:B------:R-:W-:-:S03]  /*1040*/  LEA.HI.X R13, R13, UR15, R20, 0x2, P1 ;  /* 0x0000000f0d0d7c11 */ /* 0x000fc600088f1414 */
[----:B------:R-:W2:Y:S04]  /*1050*/  LDG.E R20, desc[UR8][R10.64] ;  /* 0x000000080a147981 */ /* 0x000ea8000c1e1900 */
[----:B------:R-:W2:Y:S01]  /*1060*/  LDG.E R12, desc[UR8][R12.64] ;  /* 0x000000080c0c7981 */ /* 0x000ea2000c1e1900 */
[----:B------:R-:W-:-:S05]  /*1070*/  IMAD.IADD R22, R22, 0x1, R9 ;  /* 0x0000000116167824 */ /* 0x000fca00078e0209 */
[----:B------:R-:W-:-:S04]  /*1080*/  IADD3 R17, P0, PT, R6, R22, RZ ;  /* 0x0000001606117210 */ /* 0x000fc80007f1e0ff */
[----:B------:R-:W-:Y:S02]  /*1090*/  LEA R16, P1, R17, UR14, 0x2 ;  /* 0x0000000e11107c11 */ /* 0x000fe4000f8210ff */
[----:B------:R-:W-:-:S04]  /*10a0*/  LEA.HI.X.SX32 R22, R22, R7, 0x1, P0 ;  /* 0x0000000716167211 */ /* 0x000fc800000f0eff */
[----:B------:R-:W-:Y:S01]  /*10b0*/  LEA.HI.X R17, R17, UR15, R22, 0x2, P1 ;  /* 0x0000000f11117c11 */ /* 0x000fe200088f1416 */
[----:B--2---:R-:W-:-:S05]  /*10c0*/  IMAD R21, R20, R12, R25 ;  /* 0x0000000c14157224 */ /* 0x004fca00078e0219 */
[----:B------:R3:W-:Y:S04]  /*10d0*/  STG.E desc[UR8][R14.64], R21 ;  /* 0x000000150e007986 */ /* 0x0007e8000c101908 */
[----:B------:R-:W1:Y:S04]  /*10e0*/  LDG.E R20, desc[UR8][R10.64+0x4] ;  /* 0x000004080a147981 */ /* 0x000e68000c1e1900 */
[----:B------:R-:W1:Y:S01]  /*10f0*/  LDG.E R16, desc[UR8][R16.64] ;  /* 0x0000000810107981 */ /* 0x000e62000c1e1900 */
[----:B------:R-:W-:Y:S02]  /*1100*/  VIADD R18, R18, 0x2 ;  /* 0x0000000212127836 */ /* 0x000fe40000000000 */
[----:B-1----:R-:W-:-:S05]  /*1110*/  IMAD R25, R20, R16, R21 ;  /* 0x0000001014197224 */ /* 0x002fca00078e0215 */
[----:B------:R3:W-:Y:S02]  /*1120*/  STG.E desc[UR8][R14.64], R25 ;  /* 0x000000190e007986 */ /* 0x0007e4000c101908 */
.L_x_6:
[----:B------:R-:W-:Y:S05]  /*1130*/  BRA.U UP1, `(.L_x_4) ;  /* 0x0000000101387547 */ /* 0x000fea000b800000 */
[----:B------:R-:W4:Y:S01]  /*1140*/  LDCU.128 UR12, c[0x0][0x380] ;  /* 0x00007000ff0c77ac */ /* 0x000f220008000c00 */
[----:B------:R-:W-:Y:S01]  /*1150*/  IMAD R9, R18, R9, RZ ;  /* 0x0000000912097224 */ /* 0x000fe200078e02ff */
[----:B------:R-:W-:-:S04]  /*1160*/  IADD3 R18, P1, PT, R8, R18, RZ ;  /* 0x0000001208127210 */ /* 0x000fc80007f3e0ff */
[----:B------:R-:W-:Y:S01]  /*1170*/  IADD3 R10, P2, PT, R6, R9, RZ ;  /* 0x00000009060a7210 */ /* 0x000fe20007f5e0ff */
[----:B------:R-:W-:-:S03]  /*1180*/  IMAD.X R19, RZ, RZ, R19, P1 ;  /* 0x000000ffff137224 */ /* 0x000fc600008e0613 */
[----:B------:R-:W-:Y:S02]  /*1190*/  LEA.HI.X.SX32 R9, R9, R7, 0x1, P2 ;  /* 0x0000000709097211 */ /* 0x000fe400010f0eff */
[----:B----4-:R-:W-:Y:S02]  /*11a0*/  LEA R6, P0, R18, UR12, 0x2 ;  /* 0x0000000c12067c11 */ /* 0x010fe4000f8010ff */
[----:B------:R-:W-:Y:S02]  /*11b0*/  LEA R8, P1, R10, UR14, 0x2 ;  /* 0x0000000e0a087c11 */ /* 0x000fe4000f8210ff */
[----:B------:R-:W-:Y:S02]  /*11c0*/  LEA.HI.X R7, R18, UR13, R19, 0x2, P0 ;  /* 0x0000000d12077c11 */ /* 0x000fe400080f1413 */
[----:B------:R-:W-:-:S03]  /*11d0*/  LEA.HI.X R9, R10, UR15, R9, 0x2, P1 ;  /* 0x0000000f0a097c11 */ /* 0x000fc600088f1409 */
[----:B------:R-:W1:Y:S04]  /*11e0*/  LDG.E R6, desc[UR8][R6.64] ;  /* 0x0000000806067981 */ /* 0x000e68000c1e1900 */
[----:B------:R-:W1:Y:S02]  /*11f0*/  LDG.E R8, desc[UR8][R8.64] ;  /* 0x0000000808087981 */ /* 0x000e64000c1e1900 */
[----:B-123--:R-:W-:-:S05]  /*1200*/  IMAD R25, R6, R8, R25 ;  /* 0x0000000806197224 */ /* 0x00efca00078e0219 */
[----:B------:R4:W-:Y:S02]  /*1210*/  STG.E desc[UR8][R14.64], R25 ;  /* 0x000000190e007986 */ /* 0x0009e4000c101908 */
.L_x_4:
[----:B------:R-:W-:-:S05]  /*1220*/  IMAD.IADD R3, R2, 0x1, R3 ;  /* 0x0000000102037824 */ /* 0x000fca00078e0203 */
[----:B------:R-:W-:-:S13]  /*1230*/  ISETP.GE.AND P0, PT, R3, R0, PT ;  /* 0x000000000300720c */ /* 0x000fda0003f06270 */
[----:B------:R-:W-:Y:S05]  /*1240*/  @!P0 BRA `(.L_x_7) ;  /* 0xfffffff0004c8947 */ /* 0x000fea000383ffff */
[----:B0-----:R-:W-:Y:S05]  /*1250*/  EXIT ;  /* 0x000000000000794d */ /* 0x001fea0003800000 */
.L_x_8:
[----:B------:R-:W-:-:S00]  /*1260*/  BRA `(.L_x_8) ;  /* 0xfffffffc00fc7947 */ /* 0x000fc0000383ffff */
[----:B------:R-:W-:-:S00]  /*1270*/  NOP ;  /* 0x0000000000007918 */ /* 0x000fc00000000000 */
        /* <DEDUP_REMOVED lines=8> */
.L_x_9:


//--------------------- .nv.shared.reserved.0     --------------------------
	.section	.nv.shared.reserved.0,"aw",@nobits
	.weak		__nv_reservedSMEM_offset_0_alias
	.size		__nv_reservedSMEM_offset_0_alias, 0, 64
	.other		__nv_reservedSMEM_offset_0_alias,@"STO_CUDA_RESERVED_SHARED STV_DEFAULT"
__nv_reservedSMEM_offset_0_alias:
	.zero		0
	.zero		64


//--------------------- .nv.constant0._Z9matrixMulPiS_S_iiii --------------------------
	.section	.nv.constant0._Z9matrixMulPiS_S_iiii,"a",@progbits
	.sectionflags	@""
	.align	4
.nv.constant0._Z9matrixMulPiS_S_iiii:
	.zero		936


//--------------------- SYMBOLS --------------------------

	.type		.nv.reservedSmem.offset0,@object
	.size		.nv.reservedSmem.offset0,0x4
